//
// Generated by NVIDIA NVVM Compiler
//
// Compiler Build ID: CL-36424714
// Cuda compilation tools, release 13.0, V13.0.88
// Based on NVVM 20.0.0
//

.version 9.0
.target sm_100
.address_size 64

	// .globl	_Z4sortP3SNPP6Samplei

.visible .entry _Z4sortP3SNPP6Samplei(
	.param .u64 .ptr .align 1 _Z4sortP3SNPP6Samplei_param_0,
	.param .u64 .ptr .align 1 _Z4sortP3SNPP6Samplei_param_1,
	.param .u32 _Z4sortP3SNPP6Samplei_param_2
)
{
	.reg .pred 	%p<32>;
	.reg .b16 	%rs<17>;
	.reg .b32 	%r<51>;
	.reg .b64 	%rd<135>;

	ld.param.u64 	%rd27, [_Z4sortP3SNPP6Samplei_param_1];
	cvta.to.global.u64 	%rd28, %rd27;
	mov.u32 	%r1, %tid.x;
	mov.u32 	%r2, %ntid.x;
	mul.wide.u32 	%rd29, %r1, 40;
	add.s64 	%rd1, %rd28, %rd29;
	mov.b32 	%r46, 0;
	cvt.u64.u32 	%rd30, %r1;
	mul.wide.u32 	%rd33, %r1, 8;
$L__BB0_1:
	ld.param.u64 	%rd124, [_Z4sortP3SNPP6Samplei_param_0];
	setp.lt.u32 	%p1, %r2, 2;
	cvta.to.global.u64 	%rd31, %rd124;
	ld.global.u64 	%rd32, [%rd31+16];
	add.s64 	%rd34, %rd32, %rd33;
	ld.u64 	%rd2, [%rd34];
	ld.global.u64 	%rd35, [%rd31];
	add.s64 	%rd36, %rd35, %rd33;
	ld.u64 	%rd3, [%rd36];
	ld.global.u64 	%rd37, [%rd31+8];
	add.s64 	%rd38, %rd37, %rd30;
	ld.u8 	%rs1, [%rd38];
	ld.global.u64 	%rd4, [%rd1];
	ld.global.u64 	%rd5, [%rd1+8];
	ld.global.u64 	%rd6, [%rd1+16];
	ld.global.u64 	%rd7, [%rd1+24];
	ld.global.u64 	%rd8, [%rd1+32];
	shr.u64 	%rd39, %rd2, %r46;
	and.b64  	%rd40, %rd39, 1;
	st.u64 	[%rd34], %rd40;
	bar.sync 	0;
	ld.global.u64 	%rd130, [%rd31+16];
	add.s64 	%rd10, %rd130, %rd33;
	@%p1 bra 	$L__BB0_9;
	mov.b32 	%r47, 1;
$L__BB0_3:
	setp.lt.u32 	%p2, %r1, %r47;
	@%p2 bra 	$L__BB0_5;
	sub.s32 	%r19, %r1, %r47;
	mul.wide.u32 	%rd42, %r19, 8;
	add.s64 	%rd43, %rd130, %rd42;
	ld.u64 	%rd129, [%rd43];
$L__BB0_5:
	bar.sync 	0;
	@%p2 bra 	$L__BB0_7;
	ld.u64 	%rd44, [%rd10];
	add.s64 	%rd45, %rd44, %rd129;
	st.u64 	[%rd10], %rd45;
$L__BB0_7:
	bar.sync 	0;
	shl.b32 	%r47, %r47, 1;
	setp.lt.u32 	%p4, %r47, %r2;
	@%p4 bra 	$L__BB0_3;
	ld.param.u64 	%rd125, [_Z4sortP3SNPP6Samplei_param_0];
	cvta.to.global.u64 	%rd46, %rd125;
	ld.global.u64 	%rd130, [%rd46+16];
$L__BB0_9:
	ld.param.u64 	%rd127, [_Z4sortP3SNPP6Samplei_param_1];
	ld.param.u64 	%rd126, [_Z4sortP3SNPP6Samplei_param_0];
	add.s32 	%r20, %r2, -1;
	ld.u32 	%r21, [%rd10];
	mul.wide.u32 	%rd47, %r20, 8;
	add.s64 	%rd48, %rd130, %rd47;
	ld.u32 	%r22, [%rd48];
	bar.sync 	0;
	shr.u64 	%rd49, %rd2, %r46;
	and.b64  	%rd50, %rd49, 1;
	setp.eq.b64 	%p5, %rd50, 1;
	add.s32 	%r23, %r20, %r21;
	sub.s32 	%r24, %r23, %r22;
	sub.s32 	%r25, %r1, %r21;
	selp.b32 	%r26, %r24, %r25, %p5;
	cvta.to.global.u64 	%rd51, %rd126;
	ld.global.u64 	%rd52, [%rd51+16];
	cvt.s64.s32 	%rd53, %r26;
	mul.wide.s32 	%rd54, %r26, 8;
	add.s64 	%rd55, %rd52, %rd54;
	st.u64 	[%rd55], %rd2;
	ld.global.u64 	%rd56, [%rd51];
	add.s64 	%rd57, %rd56, %rd54;
	st.u64 	[%rd57], %rd3;
	ld.global.u64 	%rd58, [%rd51+8];
	add.s64 	%rd59, %rd58, %rd53;
	st.u8 	[%rd59], %rs1;
	cvta.to.global.u64 	%rd60, %rd127;
	mul.wide.s32 	%rd61, %r26, 40;
	add.s64 	%rd62, %rd60, %rd61;
	st.global.u64 	[%rd62], %rd4;
	st.global.u64 	[%rd62+8], %rd5;
	st.global.u64 	[%rd62+16], %rd6;
	st.global.u64 	[%rd62+24], %rd7;
	st.global.u64 	[%rd62+32], %rd8;
	bar.sync 	0;
	add.s32 	%r46, %r46, 1;
	setp.eq.s32 	%p6, %r46, 64;
	@%p6 bra 	$L__BB0_10;
	bra.uni 	$L__BB0_1;
$L__BB0_10:
	ld.param.u32 	%r43, [_Z4sortP3SNPP6Samplei_param_2];
	setp.lt.s32 	%p7, %r43, 1;
	@%p7 bra 	$L__BB0_52;
	ld.param.u32 	%r44, [_Z4sortP3SNPP6Samplei_param_2];
	and.b32  	%r3, %r44, 3;
	setp.lt.u32 	%p8, %r44, 4;
	mov.b32 	%r49, 0;
	@%p8 bra 	$L__BB0_42;
	ld.param.u32 	%r45, [_Z4sortP3SNPP6Samplei_param_2];
	and.b32  	%r49, %r45, 2147483644;
	neg.s32 	%r48, %r49;
	mov.b64 	%rd131, 0;
	mov.u64 	%rd132, %rd131;
$L__BB0_13:
	ld.global.u64 	%rd64, [%rd1+16];
	add.s64 	%rd65, %rd64, %rd132;
	ld.u8 	%rs2, [%rd65];
	setp.eq.s16 	%p9, %rs2, 65;
	@%p9 bra 	$L__BB0_17;
	setp.ne.s16 	%p10, %rs2, 66;
	@%p10 bra 	$L__BB0_19;
	ld.global.u64 	%rd66, [%rd1+24];
	add.s64 	%rd67, %rd66, %rd132;
	ld.u8 	%rs3, [%rd67];
	setp.eq.s16 	%p11, %rs3, 66;
	@%p11 bra 	$L__BB0_16;
	bra.uni 	$L__BB0_19;
$L__BB0_16:
	ld.global.u64 	%rd68, [%rd1+32];
	add.s64 	%rd69, %rd68, %rd131;
	mov.b32 	%r28, 2;
	st.u32 	[%rd69], %r28;
	bra.uni 	$L__BB0_20;
$L__BB0_17:
	ld.global.u64 	%rd70, [%rd1+24];
	add.s64 	%rd71, %rd70, %rd132;
	ld.u8 	%rs4, [%rd71];
	setp.ne.s16 	%p12, %rs4, 65;
	@%p12 bra 	$L__BB0_19;
	ld.global.u64 	%rd72, [%rd1+32];
	add.s64 	%rd73, %rd72, %rd131;
	mov.b32 	%r29, 1;
	st.u32 	[%rd73], %r29;
	bra.uni 	$L__BB0_20;
$L__BB0_19:
	ld.global.u64 	%rd74, [%rd1+32];
	add.s64 	%rd75, %rd74, %rd131;
	mov.b32 	%r30, 3;
	st.u32 	[%rd75], %r30;
$L__BB0_20:
	ld.global.u64 	%rd76, [%rd1+16];
	add.s64 	%rd77, %rd76, %rd132;
	ld.u8 	%rs5, [%rd77+1];
	setp.eq.s16 	%p13, %rs5, 65;
	@%p13 bra 	$L__BB0_24;
	setp.ne.s16 	%p14, %rs5, 66;
	@%p14 bra 	$L__BB0_25;
	ld.global.u64 	%rd78, [%rd1+24];
	add.s64 	%rd79, %rd78, %rd132;
	ld.u8 	%rs6, [%rd79+1];
	setp.eq.s16 	%p15, %rs6, 66;
	@%p15 bra 	$L__BB0_23;
	bra.uni 	$L__BB0_25;
$L__BB0_23:
	ld.global.u64 	%rd80, [%rd1+32];
	add.s64 	%rd81, %rd80, %rd131;
	mov.b32 	%r31, 2;
	st.u32 	[%rd81+4], %r31;
	bra.uni 	$L__BB0_27;
$L__BB0_24:
	ld.global.u64 	%rd82, [%rd1+24];
	add.s64 	%rd83, %rd82, %rd132;
	ld.u8 	%rs7, [%rd83+1];
	setp.eq.s16 	%p16, %rs7, 65;
	@%p16 bra 	$L__BB0_26;
$L__BB0_25:
	ld.global.u64 	%rd86, [%rd1+32];
	add.s64 	%rd87, %rd86, %rd131;
	mov.b32 	%r33, 3;
	st.u32 	[%rd87+4], %r33;
	bra.uni 	$L__BB0_27;
$L__BB0_26:
	ld.global.u64 	%rd84, [%rd1+32];
	add.s64 	%rd85, %rd84, %rd131;
	mov.b32 	%r32, 1;
	st.u32 	[%rd85+4], %r32;
$L__BB0_27:
	ld.global.u64 	%rd88, [%rd1+16];
	add.s64 	%rd89, %rd88, %rd132;
	ld.u8 	%rs8, [%rd89+2];
	setp.eq.s16 	%p17, %rs8, 65;
	@%p17 bra 	$L__BB0_31;
	setp.ne.s16 	%p18, %rs8, 66;
	@%p18 bra 	$L__BB0_32;
	ld.global.u64 	%rd90, [%rd1+24];
	add.s64 	%rd91, %rd90, %rd132;
	ld.u8 	%rs9, [%rd91+2];
	setp.eq.s16 	%p19, %rs9, 66;
	@%p19 bra 	$L__BB0_30;
	bra.uni 	$L__BB0_32;
$L__BB0_30:
	ld.global.u64 	%rd92, [%rd1+32];
	add.s64 	%rd93, %rd92, %rd131;
	mov.b32 	%r34, 2;
	st.u32 	[%rd93+8], %r34;
	bra.uni 	$L__BB0_34;
$L__BB0_31:
	ld.global.u64 	%rd94, [%rd1+24];
	add.s64 	%rd95, %rd94, %rd132;
	ld.u8 	%rs10, [%rd95+2];
	setp.eq.s16 	%p20, %rs10, 65;
	@%p20 bra 	$L__BB0_33;
$L__BB0_32:
	ld.global.u64 	%rd98, [%rd1+32];
	add.s64 	%rd99, %rd98, %rd131;
	mov.b32 	%r36, 3;
	st.u32 	[%rd99+8], %r36;
	bra.uni 	$L__BB0_34;
$L__BB0_33:
	ld.global.u64 	%rd96, [%rd1+32];
	add.s64 	%rd97, %rd96, %rd131;
	mov.b32 	%r35, 1;
	st.u32 	[%rd97+8], %r35;
$L__BB0_34:
	ld.global.u64 	%rd100, [%rd1+16];
	add.s64 	%rd101, %rd100, %rd132;
	ld.u8 	%rs11, [%rd101+3];
	setp.eq.s16 	%p21, %rs11, 65;
	@%p21 bra 	$L__BB0_38;
	setp.ne.s16 	%p22, %rs11, 66;
	@%p22 bra 	$L__BB0_39;
	ld.global.u64 	%rd102, [%rd1+24];
	add.s64 	%rd103, %rd102, %rd132;
	ld.u8 	%rs12, [%rd103+3];
	setp.eq.s16 	%p23, %rs12, 66;
	@%p23 bra 	$L__BB0_37;
	bra.uni 	$L__BB0_39;
$L__BB0_37:
	ld.global.u64 	%rd104, [%rd1+32];
	add.s64 	%rd105, %rd104, %rd131;
	mov.b32 	%r37, 2;
	st.u32 	[%rd105+12], %r37;
	bra.uni 	$L__BB0_41;
$L__BB0_38:
	ld.global.u64 	%rd106, [%rd1+24];
	add.s64 	%rd107, %rd106, %rd132;
	ld.u8 	%rs13, [%rd107+3];
	setp.eq.s16 	%p24, %rs13, 65;
	@%p24 bra 	$L__BB0_40;
$L__BB0_39:
	ld.global.u64 	%rd110, [%rd1+32];
	add.s64 	%rd111, %rd110, %rd131;
	mov.b32 	%r39, 3;
	st.u32 	[%rd111+12], %r39;
	bra.uni 	$L__BB0_41;
$L__BB0_40:
	ld.global.u64 	%rd108, [%rd1+32];
	add.s64 	%rd109, %rd108, %rd131;
	mov.b32 	%r38, 1;
	st.u32 	[%rd109+12], %r38;
$L__BB0_41:
	add.s32 	%r48, %r48, 4;
	add.s64 	%rd132, %rd132, 4;
	add.s64 	%rd131, %rd131, 16;
	setp.ne.s32 	%p25, %r48, 0;
	@%p25 bra 	$L__BB0_13;
$L__BB0_42:
	setp.eq.s32 	%p26, %r3, 0;
	@%p26 bra 	$L__BB0_52;
	cvt.u64.u32 	%rd134, %r49;
	mul.wide.u32 	%rd133, %r49, 4;
	neg.s32 	%r50, %r3;
$L__BB0_44:
	.pragma "nounroll";
	ld.global.u64 	%rd112, [%rd1+16];
	add.s64 	%rd113, %rd112, %rd134;
	ld.u8 	%rs14, [%rd113];
	setp.eq.s16 	%p27, %rs14, 65;
	@%p27 bra 	$L__BB0_48;
	setp.ne.s16 	%p28, %rs14, 66;
	@%p28 bra 	$L__BB0_49;
	ld.global.u64 	%rd114, [%rd1+24];
	add.s64 	%rd115, %rd114, %rd134;
	ld.u8 	%rs15, [%rd115];
	setp.eq.s16 	%p29, %rs15, 66;
	@%p29 bra 	$L__BB0_47;
	bra.uni 	$L__BB0_49;
$L__BB0_47:
	ld.global.u64 	%rd116, [%rd1+32];
	add.s64 	%rd117, %rd116, %rd133;
	mov.b32 	%r40, 2;
	st.u32 	[%rd117], %r40;
	bra.uni 	$L__BB0_51;
$L__BB0_48:
	ld.global.u64 	%rd118, [%rd1+24];
	add.s64 	%rd119, %rd118, %rd134;
	ld.u8 	%rs16, [%rd119];
	setp.eq.s16 	%p30, %rs16, 65;
	@%p30 bra 	$L__BB0_50;
$L__BB0_49:
	ld.global.u64 	%rd122, [%rd1+32];
	add.s64 	%rd123, %rd122, %rd133;
	mov.b32 	%r42, 3;
	st.u32 	[%rd123], %r42;
	bra.uni 	$L__BB0_51;
$L__BB0_50:
	ld.global.u64 	%rd120, [%rd1+32];
	add.s64 	%rd121, %rd120, %rd133;
	mov.b32 	%r41, 1;
	st.u32 	[%rd121], %r41;
$L__BB0_51:
	add.s64 	%rd134, %rd134, 1;
	add.s64 	%rd133, %rd133, 4;
	add.s32 	%r50, %r50, 1;
	setp.ne.s32 	%p31, %r50, 0;
	@%p31 bra 	$L__BB0_44;
$L__BB0_52:
	ret;

}


// ===== COMPILED SASS (sm_100) =====

	.target	sm_100

	.elftype	@"ET_EXEC"


//--------------------- .note.nv.tkinfo           --------------------------
	.section	.note.nv.tkinfo,"",@"SHT_NOTE"
	.sectionflags	@"SHF_NOTE_NV_TKINFO"
	.tkinfo
        /*0018*/ 	.word	0x00000002
        /*0030*/ 	.string	""
        /*0030*/ 	.string	"ptxas"
        /*0030*/ 	.string	"Cuda compilation tools, release 13.0, V13.0.88"
        /*0030*/ 	.string	"Build cuda_13.0.r13.0/compiler.36424714_0"
        /*0030*/ 	.string	"-arch sm_100 -m 64 "



//--------------------- .note.nv.cuinfo           --------------------------
	.section	.note.nv.cuinfo,"",@"SHT_NOTE"
	.sectionflags	@"SHF_NOTE_NV_CUINFO"
        /*0018*/ 	.short	0x0002
        /*001a*/ 	.short	0x0064
        /*001c*/ 	.short	0x0082
	.zero		2


//--------------------- .nv.info                  --------------------------
	.section	.nv.info,"",@"SHT_CUDA_INFO"
	.align	4


	//----- nvinfo : EIATTR_REGCOUNT
	.align		4
        /*0000*/ 	.byte	0x04, 0x2f
        /*0002*/ 	.short	(.L_1 - .L_0)
	.align		4
.L_0:
        /*0004*/ 	.word	index@(_Z4sortP3SNPP6Samplei)
        /*0008*/ 	.word	0x00000020


	//----- nvinfo : EIATTR_FRAME_SIZE
	.align		4
.L_1:
        /*000c*/ 	.byte	0x04, 0x11
        /*000e*/ 	.short	(.L_3 - .L_2)
	.align		4
.L_2:
        /*0010*/ 	.word	index@(_Z4sortP3SNPP6Samplei)
        /*0014*/ 	.word	0x00000000


	//----- nvinfo : EIATTR_MIN_STACK_SIZE
	.align		4
.L_3:
        /*0018*/ 	.byte	0x04, 0x12
        /*001a*/ 	.short	(.L_5 - .L_4)
	.align		4
.L_4:
        /*001c*/ 	.word	index@(_Z4sortP3SNPP6Samplei)
        /*0020*/ 	.word	0x00000000
.L_5:


//--------------------- .nv.compat                --------------------------
	.section	.nv.compat,"",@"SHT_CUDA_COMPAT_INFO"
	.align	4
        /*0000*/ 	.byte	0x02, 0x09, 0x00, 0x00, 0x02, 0x02, 0x01, 0x00, 0x02, 0x05, 0x05, 0x00, 0x03, 0x07, 0x01, 0x01
        /*0010*/ 	.byte	0x02, 0x03, 0x00, 0x00, 0x02, 0x06, 0x01, 0x00, 0x04, 0x0b, 0x08, 0x00, 0x09, 0x00, 0x00, 0x00
        /*0020*/ 	.byte	0x00, 0x00, 0x00, 0x00


//--------------------- .nv.info._Z4sortP3SNPP6Samplei --------------------------
	.section	.nv.info._Z4sortP3SNPP6Samplei,"",@"SHT_CUDA_INFO"
	.sectionflags	@""
	.align	4


	//----- nvinfo : EIATTR_CUDA_API_VERSION
	.align		4
        /*0000*/ 	.byte	0x04, 0x37
        /*0002*/ 	.short	(.L_7 - .L_6)
.L_6:
        /*0004*/ 	.word	0x00000082


	//----- nvinfo : EIATTR_KPARAM_INFO
	.align		4
.L_7:
        /*0008*/ 	.byte	0x04, 0x17
        /*000a*/ 	.short	(.L_9 - .L_8)
.L_8:
        /*000c*/ 	.word	0x00000000
        /*0010*/ 	.short	0x0002
        /*0012*/ 	.short	0x0010
        /*0014*/ 	.byte	0x00, 0xf0, 0x11, 0x00


	//----- nvinfo : EIATTR_KPARAM_INFO
	.align		4
.L_9:
        /*0018*/ 	.byte	0x04, 0x17
        /*001a*/ 	.short	(.L_11 - .L_10)
.L_10:
        /*001c*/ 	.word	0x00000000
        /*0020*/ 	.short	0x0001
        /*0022*/ 	.short	0x0008
        /*0024*/ 	.byte	0x00, 0xf5, 0x21, 0x00


	//----- nvinfo : EIATTR_KPARAM_INFO
	.align		4
.L_11:
        /*0028*/ 	.byte	0x04, 0x17
        /*002a*/ 	.short	(.L_13 - .L_12)
.L_12:
        /*002c*/ 	.word	0x00000000
        /*0030*/ 	.short	0x0000
        /*0032*/ 	.short	0x0000
        /*0034*/ 	.byte	0x00, 0xf5, 0x21, 0x00


	//----- nvinfo : EIATTR_SPARSE_MMA_MASK
	.align		4
.L_13:
        /*0038*/ 	.byte	0x03, 0x50
        /*003a*/ 	.short	0x0000


	//----- nvinfo : EIATTR_MAXREG_COUNT
	.align		4
        /*003c*/ 	.byte	0x03, 0x1b
        /*003e*/ 	.short	0x00ff


	//----- nvinfo : EIATTR_NUM_BARRIERS
	.align		4
        /*0040*/ 	.byte	0x02, 0x4c
        /*0042*/ 	.byte	0x01
	.zero		1


	//----- nvinfo : EIATTR_MERCURY_ISA_VERSION
	.align		4
        /*0044*/ 	.byte	0x03, 0x5f
        /*0046*/ 	.short	0x0101


	//----- nvinfo : EIATTR_VRC_CTA_INIT_COUNT
	.align		4
        /*0048*/ 	.byte	0x02, 0x4a
	.zero		1
	.zero		1


	//----- nvinfo : EIATTR_EXIT_INSTR_OFFSETS
	.align		4
        /*004c*/ 	.byte	0x04, 0x1c
        /*004e*/ 	.short	(.L_15 - .L_14)


	//   ....[0]....
.L_14:
        /*0050*/ 	.word	0x00000520


	//   ....[1]....
        /*0054*/ 	.word	0x00001150


	//   ....[2]....
        /*0058*/ 	.word	0x000014d0


	//----- nvinfo : EIATTR_CRS_STACK_SIZE
	.align		4
.L_15:
        /*005c*/ 	.byte	0x04, 0x1e
        /*005e*/ 	.short	(.L_17 - .L_16)
.L_16:
        /*0060*/ 	.word	0x00000000


	//----- nvinfo : EIATTR_CBANK_PARAM_SIZE
	.align		4
.L_17:
        /*0064*/ 	.byte	0x03, 0x19
        /*0066*/ 	.short	0x0014


	//----- nvinfo : EIATTR_PARAM_CBANK
	.align		4
        /*0068*/ 	.byte	0x04, 0x0a
        /*006a*/ 	.short	(.L_19 - .L_18)
	.align		4
.L_18:
        /*006c*/ 	.word	index@(.nv.constant0._Z4sortP3SNPP6Samplei)
        /*0070*/ 	.short	0x0380
        /*0072*/ 	.short	0x0014


	//----- nvinfo : EIATTR_SW_WAR
	.align		4
.L_19:
        /*0074*/ 	.byte	0x04, 0x36
        /*0076*/ 	.short	(.L_21 - .L_20)
.L_20:
        /*0078*/ 	.word	0x00000008
.L_21:


//--------------------- .nv.callgraph             --------------------------
	.section	.nv.callgraph,"",@"SHT_CUDA_CALLGRAPH"
	.align	4
	.sectionentsize	8
	.align		4
        /*0000*/ 	.word	0x00000000
	.align		4
        /*0004*/ 	.word	0xffffffff
	.align		4
        /*0008*/ 	.word	0x00000000
	.align		4
        /*000c*/ 	.word	0xfffffffe
	.align		4
        /*0010*/ 	.word	0x00000000
	.align		4
        /*0014*/ 	.word	0xfffffffd
	.align		4
        /*0018*/ 	.word	0x00000000
	.align		4
        /*001c*/ 	.word	0xfffffffc


//--------------------- .text._Z4sortP3SNPP6Samplei --------------------------
	.section	.text._Z4sortP3SNPP6Samplei,"ax",@progbits
	.align	128
        .global         _Z4sortP3SNPP6Samplei
        .type           _Z4sortP3SNPP6Samplei,@function
        .size           _Z4sortP3SNPP6Samplei,(.L_x_36 - _Z4sortP3SNPP6Samplei)
        .other          _Z4sortP3SNPP6Samplei,@"STO_CUDA_ENTRY STV_DEFAULT"
_Z4sortP3SNPP6Samplei:
.text._Z4sortP3SNPP6Samplei:
[----:B------:R-:W-:Y:S01]  /*0000*/  LDC R1, c[0x0][0x37c] ;  /* 0x0000df00ff017b82 */ /* 0x000fe20000000800 */
[----:B------:R-:W0:Y:S07]  /*0010*/  S2R R0, SR_TID.X ;  /* 0x0000000000007919 */ /* 0x000e2e0000002100 */
[----:B------:R-:W0:Y:S01]  /*0020*/  LDC.64 R2, c[0x0][0x388] ;  /* 0x0000e200ff027b82 */ /* 0x000e220000000a00 */
[----:B------:R-:W1:Y:S01]  /*0030*/  LDCU.64 UR8, c[0x0][0x358] ;  /* 0x00006b00ff0877ac */ /* 0x000e620008000a00 */
[----:B------:R-:W-:-:S06]  /*0040*/  UMOV UR4, URZ ;  /* 0x000000ff00047c82 */ /* 0x000fcc0008000000 */
[----:B------:R-:W2:Y:S01]  /*0050*/  LDC R28, c[0x0][0x360] ;  /* 0x0000d800ff1c7b82 */ /* 0x000ea20000000800 */
[----:B01----:R-:W-:-:S07]  /*0060*/  IMAD.WIDE.U32 R2, R0, 0x28, R2 ;  /* 0x0000002800027825 */ /* 0x003fce00078e0002 */
.L_x_2:
[----:B0-----:R-:W0:Y:S01]  /*0070*/  LDC.64 R4, c[0x0][0x380] ;  /* 0x0000e000ff047b82 */ /* 0x001e220000000a00 */
[----:B------:R-:W5:Y:S04]  /*0080*/  LDG.E.64 R10, desc[UR8][R2.64+0x8] ;  /* 0x00000808020a7981 */ /* 0x000f68000c1e1b00 */
[----:B------:R-:W5:Y:S04]  /*0090*/  LDG.E.64 R12, desc[UR8][R2.64+0x10] ;  /* 0x00001008020c7981 */ /* 0x000f68000c1e1b00 */
[----:B------:R-:W5:Y:S04]  /*00a0*/  LDG.E.64 R14, desc[UR8][R2.64+0x18] ;  /* 0x00001808020e7981 */ /* 0x000f68000c1e1b00 */
[----:B------:R-:W5:Y:S04]  /*00b0*/  LDG.E.64 R16, desc[UR8][R2.64+0x20] ;  /* 0x0000200802107981 */ /* 0x000f68000c1e1b00 */
[----:B0-----:R-:W3:Y:S04]  /*00c0*/  LDG.E.64 R20, desc[UR8][R4.64+0x10] ;  /* 0x0000100804147981 */ /* 0x001ee8000c1e1b00 */
[----:B------:R-:W4:Y:S04]  /*00d0*/  LDG.E.64 R8, desc[UR8][R4.64+0x8] ;  /* 0x0000080804087981 */ /* 0x000f28000c1e1b00 */
[----:B------:R-:W2:Y:S01]  /*00e0*/  LDG.E.64 R18, desc[UR8][R4.64] ;  /* 0x0000000804127981 */ /* 0x000ea2000c1e1b00 */
[----:B---3--:R-:W-:-:S05]  /*00f0*/  IMAD.WIDE.U32 R20, R0, 0x8, R20 ;  /* 0x0000000800147825 */ /* 0x008fca00078e0014 */
[----:B------:R-:W3:Y:S01]  /*0100*/  LD.E.64 R6, desc[UR8][R20.64] ;  /* 0x0000000814067980 */ /* 0x000ee2000c101b00 */
[----:B----4-:R-:W-:Y:S01]  /*0110*/  IADD3 R22, P0, PT, R8, R0, RZ ;  /* 0x0000000008167210 */ /* 0x010fe20007f1e0ff */
[----:B--2---:R-:W-:-:S04]  /*0120*/  IMAD.WIDE.U32 R18, R0, 0x8, R18 ;  /* 0x0000000800127825 */ /* 0x004fc800078e0012 */
[----:B------:R-:W-:Y:S02]  /*0130*/  IMAD.X R23, RZ, RZ, R9, P0 ;  /* 0x000000ffff177224 */ /* 0x000fe400000e0609 */
[----:B------:R-:W-:Y:S01]  /*0140*/  IMAD.MOV.U32 R27, RZ, RZ, RZ ;  /* 0x000000ffff1b7224 */ /* 0x000fe200078e00ff */
[----:B------:R-:W5:Y:S04]  /*0150*/  LDG.E.64 R8, desc[UR8][R2.64] ;  /* 0x0000000802087981 */ /* 0x000f68000c1e1b00 */
[----:B------:R0:W5:Y:S04]  /*0160*/  LD.E.U8 R29, desc[UR8][R22.64] ;  /* 0x00000008161d7980 */ /* 0x000168000c101100 */
[----:B------:R-:W5:Y:S01]  /*0170*/  LD.E.64 R18, desc[UR8][R18.64] ;  /* 0x0000000812127980 */ /* 0x000f62000c101b00 */
[----:B---3--:R-:W-:-:S04]  /*0180*/  SHF.R.U64 R26, R6, UR4, R7 ;  /* 0x00000004061a7c19 */ /* 0x008fc80008001207 */
[----:B------:R-:W-:-:S05]  /*0190*/  LOP3.LUT R26, R26, 0x1, RZ, 0xc0, !PT ;  /* 0x000000011a1a7812 */ /* 0x000fca00078ec0ff */
[----:B------:R1:W-:Y:S01]  /*01a0*/  ST.E.64 desc[UR8][R20.64], R26 ;  /* 0x0000001a14007985 */ /* 0x0003e2000c101b08 */
[----:B------:R-:W-:Y:S06]  /*01b0*/  BAR.SYNC.DEFER_BLOCKING 0x0 ;  /* 0x0000000000007b1d */ /* 0x000fec0000010000 */
[----:B-1----:R-:W0:Y:S01]  /*01c0*/  LDG.E.64 R20, desc[UR8][R4.64+0x10] ;  /* 0x0000100804147981 */ /* 0x002e22000c1e1b00 */
[----:B------:R-:W-:Y:S01]  /*01d0*/  ISETP.GE.U32.AND P0, PT, R28, 0x2, PT ;  /* 0x000000021c00780c */ /* 0x000fe20003f06070 */
[----:B0-----:R-:W-:-:S12]  /*01e0*/  IMAD.WIDE.U32 R22, R0, 0x8, R20 ;  /* 0x0000000800167825 */ /* 0x001fd800078e0014 */
[----:B------:R-:W-:Y:S05]  /*01f0*/  @!P0 BRA `(.L_x_0) ;  /* 0x00000000003c8947 */ /* 0x000fea0003800000 */
[----:B------:R-:W-:-:S05]  /*0200*/  UMOV UR5, 0x1 ;  /* 0x0000000100057882 */ /* 0x000fca0000000000 */
.L_x_1:
[----:B------:R-:W-:-:S13]  /*0210*/  ISETP.GE.U32.AND P1, PT, R0, UR5, PT ;  /* 0x0000000500007c0c */ /* 0x000fda000bf26070 */
[----:B0-----:R-:W-:-:S04]  /*0220*/  @P1 VIADD R27, R0, -UR5 ;  /* 0x80000005001b1c36 */ /* 0x001fc80008000000 */
[----:B------:R-:W-:-:S05]  /*0230*/  @P1 IMAD.WIDE.U32 R26, R27, 0x8, R20 ;  /* 0x000000081b1a1825 */ /* 0x000fca00078e0014 */
[----:B------:R-:W2:Y:S01]  /*0240*/  @P1 LD.E.64 R24, desc[UR8][R26.64] ;  /* 0x000000081a181980 */ /* 0x000ea2000c101b00 */
[----:B------:R-:W-:Y:S06]  /*0250*/  BAR.SYNC.DEFER_BLOCKING 0x0 ;  /* 0x0000000000007b1d */ /* 0x000fec0000010000 */
[----:B------:R-:W2:Y:S01]  /*0260*/  @P1 LD.E.64 R26, desc[UR8][R22.64] ;  /* 0x00000008161a1980 */ /* 0x000ea2000c101b00 */
[----:B------:R-:W-:Y:S01]  /*0270*/  USHF.L.U32 UR5, UR5, 0x1, URZ ;  /* 0x0000000105057899 */ /* 0x000fe200080006ff */
[----:B--2---:R-:W-:-:S05]  /*0280*/  @P1 IADD3 R26, P0, PT, R24, R26, RZ ;  /* 0x0000001a181a1210 */ /* 0x004fca0007f1e0ff */
[----:B------:R-:W-:Y:S01]  /*0290*/  @P1 IMAD.X R27, R25, 0x1, R27, P0 ;  /* 0x00000001191b1824 */ /* 0x000fe200000e061b */
[----:B------:R-:W-:-:S04]  /*02a0*/  ISETP.LE.U32.AND P0, PT, R28, UR5, PT ;  /* 0x000000051c007c0c */ /* 0x000fc8000bf03070 */
[----:B------:R0:W-:Y:S01]  /*02b0*/  @P1 ST.E.64 desc[UR8][R22.64], R26 ;  /* 0x0000001a16001985 */ /* 0x0001e2000c101b08 */
[----:B------:R-:W-:Y:S08]  /*02c0*/  BAR.SYNC.DEFER_BLOCKING 0x0 ;  /* 0x0000000000007b1d */ /* 0x000ff00000010000 */
[----:B------:R-:W-:Y:S05]  /*02d0*/  @!P0 BRA `(.L_x_1) ;  /* 0xfffffffc00cc8947 */ /* 0x000fea000383ffff */
[----:B------:R1:W5:Y:S02]  /*02e0*/  LDG.E.64 R20, desc[UR8][R4.64+0x10] ;  /* 0x0000100804147981 */ /* 0x000364000c1e1b00 */
.L_x_0:
[----:B0-----:R-:W-:Y:S01]  /*02f0*/  VIADD R27, R28, 0xffffffff ;  /* 0xffffffff1c1b7836 */ /* 0x001fe20000000000 */
[----:B------:R0:W2:Y:S03]  /*0300*/  LD.E R22, desc[UR8][R22.64] ;  /* 0x0000000816167980 */ /* 0x0000a6000c101900 */
[----:B-----5:R-:W-:-:S05]  /*0310*/  IMAD.WIDE.U32 R20, R27, 0x8, R20 ;  /* 0x000000081b147825 */ /* 0x020fca00078e0014 */
[----:B------:R-:W2:Y:S01]  /*0320*/  LD.E R26, desc[UR8][R20.64] ;  /* 0x00000008141a7980 */ /* 0x000ea2000c101900 */
[----:B------:R-:W-:Y:S06]  /*0330*/  BAR.SYNC.DEFER_BLOCKING 0x0 ;  /* 0x0000000000007b1d */ /* 0x000fec0000010000 */
[----:B------:R-:W3:Y:S01]  /*0340*/  LDG.E.64 R20, desc[UR8][R4.64+0x10] ;  /* 0x0000100804147981 */ /* 0x000ee2000c1e1b00 */
[----:B0-----:R-:W-:-:S04]  /*0350*/  SHF.R.U64 R23, R6, UR4, R7 ;  /* 0x0000000406177c19 */ /* 0x001fc80008001207 */
[----:B------:R-:W-:-:S04]  /*0360*/  LOP3.LUT R23, R23, 0x1, RZ, 0xc0, !PT ;  /* 0x0000000117177812 */ /* 0x000fc800078ec0ff */
[----:B------:R-:W-:-:S04]  /*0370*/  ISETP.NE.U32.AND P0, PT, R23, 0x1, PT ;  /* 0x000000011700780c */ /* 0x000fc80003f05070 */
[----:B------:R-:W-:Y:S02]  /*0380*/  ISETP.NE.U32.AND.EX P0, PT, RZ, RZ, PT, P0 ;  /* 0x000000ffff00720c */ /* 0x000fe40003f05100 */
[----:B--2---:R-:W-:-:S11]  /*0390*/  IADD3 R23, PT, PT, -R26, R27, R22 ;  /* 0x0000001b1a177210 */ /* 0x004fd60007ffe116 */
[----:B------:R-:W-:-:S04]  /*03a0*/  @P0 IMAD.IADD R23, R0, 0x1, -R22 ;  /* 0x0000000100170824 */ /* 0x000fc800078e0a16 */
[----:B---3--:R-:W-:-:S05]  /*03b0*/  IMAD.WIDE R26, R23, 0x8, R20 ;  /* 0x00000008171a7825 */ /* 0x008fca00078e0214 */
[----:B------:R-:W-:Y:S04]  /*03c0*/  ST.E.64 desc[UR8][R26.64], R6 ;  /* 0x000000061a007985 */ /* 0x000fe8000c101b08 */
[----:B------:R-:W2:Y:S02]  /*03d0*/  LDG.E.64 R20, desc[UR8][R4.64] ;  /* 0x0000000804147981 */ /* 0x000ea4000c1e1b00 */
[----:B--2---:R-:W-:-:S05]  /*03e0*/  IMAD.WIDE R20, R23, 0x8, R20 ;  /* 0x0000000817147825 */ /* 0x004fca00078e0214 */
[----:B------:R0:W-:Y:S04]  /*03f0*/  ST.E.64 desc[UR8][R20.64], R18 ;  /* 0x0000001214007985 */ /* 0x0001e8000c101b08 */
[----:B-1----:R-:W2:Y:S01]  /*0400*/  LDG.E.64 R4, desc[UR8][R4.64+0x8] ;  /* 0x0000080804047981 */ /* 0x002ea2000c1e1b00 */
[----:B0-----:R-:W0:Y:S01]  /*0410*/  LDC.64 R20, c[0x0][0x388] ;  /* 0x0000e200ff147b82 */ /* 0x001e220000000a00 */
[----:B------:R-:W-:Y:S01]  /*0420*/  SHF.R.S32.HI R22, RZ, 0x1f, R23 ;  /* 0x0000001fff167819 */ /* 0x000fe20000011417 */
[----:B------:R-:W-:-:S04]  /*0430*/  UIADD3 UR4, UPT, UPT, UR4, 0x1, URZ ;  /* 0x0000000104047890 */ /* 0x000fc8000fffe0ff */
[----:B------:R-:W-:Y:S01]  /*0440*/  UISETP.NE.AND UP0, UPT, UR4, 0x40, UPT ;  /* 0x000000400400788c */ /* 0x000fe2000bf05270 */
[----:B--2---:R-:W-:-:S05]  /*0450*/  IADD3 R6, P0, PT, R23, R4, RZ ;  /* 0x0000000417067210 */ /* 0x004fca0007f1e0ff */
[----:B------:R-:W-:Y:S02]  /*0460*/  IMAD.X R7, R5, 0x1, R22, P0 ;  /* 0x0000000105077824 */ /* 0x000fe400000e0616 */
[----:B0-----:R-:W-:-:S03]  /*0470*/  IMAD.WIDE R22, R23, 0x28, R20 ;  /* 0x0000002817167825 */ /* 0x001fc600078e0214 */
[----:B------:R0:W-:Y:S04]  /*0480*/  ST.E.U8 desc[UR8][R6.64], R29 ;  /* 0x0000001d06007985 */ /* 0x0001e8000c101108 */
[----:B------:R0:W-:Y:S04]  /*0490*/  STG.E.64 desc[UR8][R22.64], R8 ;  /* 0x0000000816007986 */ /* 0x0001e8000c101b08 */
[----:B------:R0:W-:Y:S04]  /*04a0*/  STG.E.64 desc[UR8][R22.64+0x8], R10 ;  /* 0x0000080a16007986 */ /* 0x0001e8000c101b08 */
[----:B------:R0:W-:Y:S04]  /*04b0*/  STG.E.64 desc[UR8][R22.64+0x10], R12 ;  /* 0x0000100c16007986 */ /* 0x0001e8000c101b08 */
[----:B------:R0:W-:Y:S04]  /*04c0*/  STG.E.64 desc[UR8][R22.64+0x18], R14 ;  /* 0x0000180e16007986 */ /* 0x0001e8000c101b08 */
[----:B------:R0:W-:Y:S01]  /*04d0*/  STG.E.64 desc[UR8][R22.64+0x20], R16 ;  /* 0x0000201016007986 */ /* 0x0001e2000c101b08 */
[----:B------:R-:W-:Y:S06]  /*04e0*/  BAR.SYNC.DEFER_BLOCKING 0x0 ;  /* 0x0000000000007b1d */ /* 0x000fec0000010000 */
[----:B------:R-:W-:Y:S05]  /*04f0*/  BRA.U UP0, `(.L_x_2) ;  /* 0xfffffff900dc7547 */ /* 0x000fea000b83ffff */
[----:B------:R-:W1:Y:S02]  /*0500*/  LDC R5, c[0x0][0x390] ;  /* 0x0000e400ff057b82 */ /* 0x000e640000000800 */
[----:B-1----:R-:W-:-:S13]  /*0510*/  ISETP.GE.AND P0, PT, R5, 0x1, PT ;  /* 0x000000010500780c */ /* 0x002fda0003f06270 */
[----:B------:R-:W-:Y:S05]  /*0520*/  @!P0 EXIT ;  /* 0x000000000000894d */ /* 0x000fea0003800000 */
[C---:B------:R-:W-:Y:S01]  /*0530*/  ISETP.GE.U32.AND P0, PT, R5.reuse, 0x4, PT ;  /* 0x000000040500780c */ /* 0x040fe20003f06070 */
[----:B------:R-:W-:Y:S01]  /*0540*/  IMAD.MOV.U32 R0, RZ, RZ, RZ ;  /* 0x000000ffff007224 */ /* 0x000fe200078e00ff */
[----:B------:R-:W-:-:S11]  /*0550*/  LOP3.LUT R4, R5, 0x3, RZ, 0xc0, !PT ;  /* 0x0000000305047812 */ /* 0x000fd600078ec0ff */
[----:B------:R-:W-:Y:S05]  /*0560*/  @!P0 BRA `(.L_x_3) ;  /* 0x0000000800f48947 */ /* 0x000fea0003800000 */
[----:B------:R-:W-:Y:S01]  /*0570*/  LOP3.LUT R0, R5, 0x7ffffffc, RZ, 0xc0, !PT ;  /* 0x7ffffffc05007812 */ /* 0x000fe200078ec0ff */
[----:B------:R-:W-:Y:S01]  /*0580*/  UMOV UR6, URZ ;  /* 0x000000ff00067c82 */ /* 0x000fe20008000000 */
[----:B------:R-:W-:Y:S01]  /*0590*/  UMOV UR7, URZ ;  /* 0x000000ff00077c82 */ /* 0x000fe20008000000 */
[----:B------:R-:W-:Y:S01]  /*05a0*/  UMOV UR4, URZ ;  /* 0x000000ff00047c82 */ /* 0x000fe20008000000 */
[----:B------:R-:W-:Y:S01]  /*05b0*/  UMOV UR5, URZ ;  /* 0x000000ff00057c82 */ /* 0x000fe20008000000 */
[----:B------:R-:W-:-:S07]  /*05c0*/  IMAD.MOV R5, RZ, RZ, -R0 ;  /* 0x000000ffff057224 */ /* 0x000fce00078e0a00 */
.L_x_27:
[----:B012---:R-:W2:Y:S02]  /*05d0*/  LDG.E.64 R6, desc[UR8][R2.64+0x10] ;  /* 0x0000100802067981 */ /* 0x007ea4000c1e1b00 */
[----:B--2---:R-:W-:-:S04]  /*05e0*/  IADD3 R6, P0, PT, R6, UR4, RZ ;  /* 0x0000000406067c10 */ /* 0x004fc8000ff1e0ff */
[----:B------:R-:W-:-:S05]  /*05f0*/  IADD3.X R7, PT, PT, R7, UR5, RZ, P0, !PT ;  /* 0x0000000507077c10 */ /* 0x000fca00087fe4ff */
[----:B------:R-:W2:Y:S01]  /*0600*/  LD.E.U8 R6, desc[UR8][R6.64] ;  /* 0x0000000806067980 */ /* 0x000ea2000c101100 */
[----:B------:R-:W-:Y:S01]  /*0610*/  VIADD R5, R5, 0x4 ;  /* 0x0000000405057836 */ /* 0x000fe20000000000 */
[----:B------:R-:W-:Y:S04]  /*0620*/  BSSY.RECONVERGENT B0, `(.L_x_4) ;  /* 0x0000027000007945 */ /* 0x000fe80003800200 */
[----:B------:R-:W-:Y:S01]  /*0630*/  BSSY.RELIABLE B1, `(.L_x_5) ;  /* 0x0000020000017945 */ /* 0x000fe20003800100 */
[----:B------:R-:W-:Y:S02]  /*0640*/  ISETP.NE.AND P0, PT, R5, RZ, PT ;  /* 0x000000ff0500720c */ /* 0x000fe40003f05270 */
[----:B--2---:R-:W-:-:S13]  /*0650*/  ISETP.NE.AND P1, PT, R6, 0x41, PT ;  /* 0x000000410600780c */ /* 0x004fda0003f25270 */
[----:B------:R-:W-:Y:S05]  /*0660*/  @!P1 BRA `(.L_x_6) ;  /* 0x00000000003c9947 */ /* 0x000fea0003800000 */
[----:B------:R-:W-:-:S13]  /*0670*/  ISETP.NE.AND P1, PT, R6, 0x42, PT ;  /* 0x000000420600780c */ /* 0x000fda0003f25270 */
[----:B------:R-:W-:Y:S05]  /*0680*/  @P1 BRA `(.L_x_7) ;  /* 0x0000000000681947 */ /* 0x000fea0003800000 */
[----:B------:R-:W2:Y:S02]  /*0690*/  LDG.E.64 R6, desc[UR8][R2.64+0x18] ;  /* 0x0000180802067981 */ /* 0x000ea4000c1e1b00 */
[----:B--2---:R-:W-:-:S04]  /*06a0*/  IADD3 R6, P1, PT, R6, UR4, RZ ;  /* 0x0000000406067c10 */ /* 0x004fc8000ff3e0ff */
[----:B------:R-:W-:-:S05]  /*06b0*/  IADD3.X R7, PT, PT, R7, UR5, RZ, P1, !PT ;  /* 0x0000000507077c10 */ /* 0x000fca0008ffe4ff */
[----:B------:R-:W2:Y:S02]  /*06c0*/  LD.E.U8 R6, desc[UR8][R6.64] ;  /* 0x0000000806067980 */ /* 0x000ea4000c101100 */
[----:B--2---:R-:W-:-:S13]  /*06d0*/  ISETP.NE.AND P1, PT, R6, 0x42, PT ;  /* 0x000000420600780c */ /* 0x004fda0003f25270 */
[----:B------:R-:W-:Y:S05]  /*06e0*/  @!P1 BREAK.RELIABLE B1 ;  /* 0x0000000000019942 */ /* 0x000fea0003800100 */
[----:B------:R-:W-:Y:S05]  /*06f0*/  @P1 BRA `(.L_x_7) ;  /* 0x00000000004c1947 */ /* 0x000fea0003800000 */
[----:B------:R-:W2:Y:S01]  /*0700*/  LDG.E.64 R6, desc[UR8][R2.64+0x20] ;  /* 0x0000200802067981 */ /* 0x000ea2000c1e1b00 */
[----:B------:R-:W-:Y:S01]  /*0710*/  IMAD.MOV.U32 R9, RZ, RZ, 0x2 ;  /* 0x00000002ff097424 */ /* 0x000fe200078e00ff */
[----:B--2---:R-:W-:-:S04]  /*0720*/  IADD3 R6, P1, PT, R6, UR6, RZ ;  /* 0x0000000606067c10 */ /* 0x004fc8000ff3e0ff */
[----:B------:R-:W-:-:S05]  /*0730*/  IADD3.X R7, PT, PT, R7, UR7, RZ, P1, !PT ;  /* 0x0000000707077c10 */ /* 0x000fca0008ffe4ff */
[----:B------:R0:W-:Y:S01]  /*0740*/  ST.E desc[UR8][R6.64], R9 ;  /* 0x0000000906007985 */ /* 0x0001e2000c101908 */
[----:B------:R-:W-:Y:S05]  /*0750*/  BRA `(.L_x_8) ;  /* 0x00000000004c7947 */ /* 0x000fea0003800000 */
.L_x_6:
        /* <DEDUP_REMOVED lines=13> */
.L_x_7:
[----:B------:R-:W-:Y:S05]  /*0830*/  BSYNC.RELIABLE B1 ;  /* 0x0000000000017941 */ /* 0x000fea0003800100 */
.L_x_5:
[----:B------:R-:W2:Y:S01]  /*0840*/  LDG.E.64 R6, desc[UR8][R2.64+0x20] ;  /* 0x0000200802067981 */ /* 0x000ea2000c1e1b00 */
[----:B------:R-:W-:Y:S01]  /*0850*/  IMAD.MOV.U32 R9, RZ, RZ, 0x3 ;  /* 0x00000003ff097424 */ /* 0x000fe200078e00ff */
[----:B--2---:R-:W-:-:S04]  /*0860*/  IADD3 R6, P1, PT, R6, UR6, RZ ;  /* 0x0000000606067c10 */ /* 0x004fc8000ff3e0ff */
[----:B------:R-:W-:-:S05]  /*0870*/  IADD3.X R7, PT, PT, R7, UR7, RZ, P1, !PT ;  /* 0x0000000707077c10 */ /* 0x000fca0008ffe4ff */
[----:B------:R2:W-:Y:S04]  /*0880*/  ST.E desc[UR8][R6.64], R9 ;  /* 0x0000000906007985 */ /* 0x0005e8000c101908 */
.L_x_8:
[----:B------:R-:W-:Y:S05]  /*0890*/  BSYNC.RECONVERGENT B0 ;  /* 0x0000000000007941 */ /* 0x000fea0003800200 */
.L_x_4:
[----:B------:R-:W-:Y:S05]  /*08a0*/  WARPSYNC.ALL ;  /* 0x0000000000007948 */ /* 0x000fea0003800000 */
[----:B012---:R-:W2:Y:S02]  /*08b0*/  LDG.E.64 R6, desc[UR8][R2.64+0x10] ;  /* 0x0000100802067981 */ /* 0x007ea4000c1e1b00 */
[----:B--2---:R-:W-:-:S04]  /*08c0*/  IADD3 R6, P1, PT, R6, UR4, RZ ;  /* 0x0000000406067c10 */ /* 0x004fc8000ff3e0ff */
[----:B------:R-:W-:-:S05]  /*08d0*/  IADD3.X R7, PT, PT, R7, UR5, RZ, P1, !PT ;  /* 0x0000000507077c10 */ /* 0x000fca0008ffe4ff */
[----:B------:R-:W2:Y:S01]  /*08e0*/  LD.E.U8 R6, desc[UR8][R6.64+0x1] ;  /* 0x0000010806067980 */ /* 0x000ea2000c101100 */
[----:B------:R-:W-:Y:S04]  /*08f0*/  BSSY.RECONVERGENT B0, `(.L_x_9) ;  /* 0x0000026000007945 */ /* 0x000fe80003800200 */
[----:B------:R-:W-:Y:S01]  /*0900*/  BSSY.RELIABLE B1, `(.L_x_10) ;  /* 0x0000019000017945 */ /* 0x000fe20003800100 */
        /* <DEDUP_REMOVED lines=17> */
.L_x_11:
[----:B------:R-:W2:Y:S02]  /*0a20*/  LDG.E.64 R6, desc[UR8][R2.64+0x18] ;  /* 0x0000180802067981 */ /* 0x000ea4000c1e1b00 */
[----:B--2---:R-:W-:-:S04]  /*0a30*/  IADD3 R6, P1, PT, R6, UR4, RZ ;  /* 0x0000000406067c10 */ /* 0x004fc8000ff3e0ff */
[----:B------:R-:W-:-:S05]  /*0a40*/  IADD3.X R7, PT, PT, R7, UR5, RZ, P1, !PT ;  /* 0x0000000507077c10 */ /* 0x000fca0008ffe4ff */
[----:B------:R-:W2:Y:S02]  /*0a50*/  LD.E.U8 R6, desc[UR8][R6.64+0x1] ;  /* 0x0000010806067980 */ /* 0x000ea4000c101100 */
[----:B--2---:R-:W-:-:S13]  /*0a60*/  ISETP.NE.AND P1, PT, R6, 0x41, PT ;  /* 0x000000410600780c */ /* 0x004fda0003f25270 */
[----:B------:R-:W-:Y:S05]  /*0a70*/  @!P1 BREAK.RELIABLE B1 ;  /* 0x0000000000019942 */ /* 0x000fea0003800100 */
[----:B------:R-:W-:Y:S05]  /*0a80*/  @!P1 BRA `(.L_x_14) ;  /* 0x00000000001c9947 */ /* 0x000fea0003800000 */
.L_x_12:
[----:B------:R-:W-:Y:S05]  /*0a90*/  BSYNC.RELIABLE B1 ;  /* 0x0000000000017941 */ /* 0x000fea0003800100 */
.L_x_10:
[----:B------:R-:W2:Y:S01]  /*0aa0*/  LDG.E.64 R6, desc[UR8][R2.64+0x20] ;  /* 0x0000200802067981 */ /* 0x000ea2000c1e1b00 */
[----:B------:R-:W-:Y:S01]  /*0ab0*/  IMAD.MOV.U32 R9, RZ, RZ, 0x3 ;  /* 0x00000003ff097424 */ /* 0x000fe200078e00ff */
[----:B--2---:R-:W-:-:S04]  /*0ac0*/  IADD3 R6, P1, PT, R6, UR6, RZ ;  /* 0x0000000606067c10 */ /* 0x004fc8000ff3e0ff */
[----:B------:R-:W-:-:S05]  /*0ad0*/  IADD3.X R7, PT, PT, R7, UR7, RZ, P1, !PT ;  /* 0x0000000707077c10 */ /* 0x000fca0008ffe4ff */
[----:B------:R2:W-:Y:S01]  /*0ae0*/  ST.E desc[UR8][R6.64+0x4], R9 ;  /* 0x0000040906007985 */ /* 0x0005e2000c101908 */
[----:B------:R-:W-:Y:S05]  /*0af0*/  BRA `(.L_x_13) ;  /* 0x0000000000147947 */ /* 0x000fea0003800000 */
.L_x_14:
[----:B------:R-:W2:Y:S01]  /*0b00*/  LDG.E.64 R6, desc[UR8][R2.64+0x20] ;  /* 0x0000200802067981 */ /* 0x000ea2000c1e1b00 */
[----:B------:R-:W-:Y:S01]  /*0b10*/  IMAD.MOV.U32 R9, RZ, RZ, 0x1 ;  /* 0x00000001ff097424 */ /* 0x000fe200078e00ff */
[----:B--2---:R-:W-:-:S04]  /*0b20*/  IADD3 R6, P1, PT, R6, UR6, RZ ;  /* 0x0000000606067c10 */ /* 0x004fc8000ff3e0ff */
[----:B------:R-:W-:-:S05]  /*0b30*/  IADD3.X R7, PT, PT, R7, UR7, RZ, P1, !PT ;  /* 0x0000000707077c10 */ /* 0x000fca0008ffe4ff */
[----:B------:R1:W-:Y:S04]  /*0b40*/  ST.E desc[UR8][R6.64+0x4], R9 ;  /* 0x0000040906007985 */ /* 0x0003e8000c101908 */
.L_x_13:
[----:B------:R-:W-:Y:S05]  /*0b50*/  BSYNC.RECONVERGENT B0 ;  /* 0x0000000000007941 */ /* 0x000fea0003800200 */
.L_x_9:
        /* <DEDUP_REMOVED lines=24> */
.L_x_17:
[----:B------:R-:W2:Y:S02]  /*0ce0*/  LDG.E.64 R6, desc[UR8][R2.64+0x18] ;  /* 0x0000180802067981 */ /* 0x000ea4000c1e1b00 */
[----:B--2---:R-:W-:-:S04]  /*0cf0*/  IADD3 R6, P1, PT, R6, UR4, RZ ;  /* 0x0000000406067c10 */ /* 0x004fc8000ff3e0ff */
[----:B------:R-:W-:-:S05]  /*0d00*/  IADD3.X R7, PT, PT, R7, UR5, RZ, P1, !PT ;  /* 0x0000000507077c10 */ /* 0x000fca0008ffe4ff */
[----:B------:R-:W2:Y:S02]  /*0d10*/  LD.E.U8 R6, desc[UR8][R6.64+0x2] ;  /* 0x0000020806067980 */ /* 0x000ea4000c101100 */
[----:B--2---:R-:W-:-:S13]  /*0d20*/  ISETP.NE.AND P1, PT, R6, 0x41, PT ;  /* 0x000000410600780c */ /* 0x004fda0003f25270 */
[----:B------:R-:W-:Y:S05]  /*0d30*/  @!P1 BREAK.RELIABLE B1 ;  /* 0x0000000000019942 */ /* 0x000fea0003800100 */
[----:B------:R-:W-:Y:S05]  /*0d40*/  @!P1 BRA `(.L_x_20) ;  /* 0x00000000001c9947 */ /* 0x000fea0003800000 */
.L_x_18:
[----:B------:R-:W-:Y:S05]  /*0d50*/  BSYNC.RELIABLE B1 ;  /* 0x0000000000017941 */ /* 0x000fea0003800100 */
.L_x_16:
[----:B------:R-:W2:Y:S01]  /*0d60*/  LDG.E.64 R6, desc[UR8][R2.64+0x20] ;  /* 0x0000200802067981 */ /* 0x000ea2000c1e1b00 */
[----:B------:R-:W-:Y:S01]  /*0d70*/  IMAD.MOV.U32 R9, RZ, RZ, 0x3 ;  /* 0x00000003ff097424 */ /* 0x000fe200078e00ff */
[----:B--2---:R-:W-:-:S04]  /*0d80*/  IADD3 R6, P1, PT, R6, UR6, RZ ;  /* 0x0000000606067c10 */ /* 0x004fc8000ff3e0ff */
[----:B------:R-:W-:-:S05]  /*0d90*/  IADD3.X R7, PT, PT, R7, UR7, RZ, P1, !PT ;  /* 0x0000000707077c10 */ /* 0x000fca0008ffe4ff */
[----:B------:R1:W-:Y:S01]  /*0da0*/  ST.E desc[UR8][R6.64+0x8], R9 ;  /* 0x0000080906007985 */ /* 0x0003e2000c101908 */
[----:B------:R-:W-:Y:S05]  /*0db0*/  BRA `(.L_x_19) ;  /* 0x0000000000147947 */ /* 0x000fea0003800000 */
.L_x_20:
[----:B------:R-:W2:Y:S01]  /*0dc0*/  LDG.E.64 R6, desc[UR8][R2.64+0x20] ;  /* 0x0000200802067981 */ /* 0x000ea2000c1e1b00 */
[----:B------:R-:W-:Y:S01]  /*0dd0*/  IMAD.MOV.U32 R9, RZ, RZ, 0x1 ;  /* 0x00000001ff097424 */ /* 0x000fe200078e00ff */
[----:B--2---:R-:W-:-:S04]  /*0de0*/  IADD3 R6, P1, PT, R6, UR6, RZ ;  /* 0x0000000606067c10 */ /* 0x004fc8000ff3e0ff */
[----:B------:R-:W-:-:S05]  /*0df0*/  IADD3.X R7, PT, PT, R7, UR7, RZ, P1, !PT ;  /* 0x0000000707077c10 */ /* 0x000fca0008ffe4ff */
[----:B------:R0:W-:Y:S04]  /*0e00*/  ST.E desc[UR8][R6.64+0x8], R9 ;  /* 0x0000080906007985 */ /* 0x0001e8000c101908 */
.L_x_19:
[----:B------:R-:W-:Y:S05]  /*0e10*/  BSYNC.RECONVERGENT B0 ;  /* 0x0000000000007941 */ /* 0x000fea0003800200 */
.L_x_15:
        /* <DEDUP_REMOVED lines=24> */
.L_x_23:
[----:B------:R-:W2:Y:S02]  /*0fa0*/  LDG.E.64 R6, desc[UR8][R2.64+0x18] ;  /* 0x0000180802067981 */ /* 0x000ea4000c1e1b00 */
[----:B--2---:R-:W-:-:S04]  /*0fb0*/  IADD3 R6, P1, PT, R6, UR4, RZ ;  /* 0x0000000406067c10 */ /* 0x004fc8000ff3e0ff */
[----:B------:R-:W-:-:S05]  /*0fc0*/  IADD3.X R7, PT, PT, R7, UR5, RZ, P1, !PT ;  /* 0x0000000507077c10 */ /* 0x000fca0008ffe4ff */
[----:B------:R-:W2:Y:S02]  /*0fd0*/  LD.E.U8 R6, desc[UR8][R6.64+0x3] ;  /* 0x0000030806067980 */ /* 0x000ea4000c101100 */
[----:B--2---:R-:W-:-:S13]  /*0fe0*/  ISETP.NE.AND P1, PT, R6, 0x41, PT ;  /* 0x000000410600780c */ /* 0x004fda0003f25270 */
[----:B------:R-:W-:Y:S05]  /*0ff0*/  @!P1 BREAK.RELIABLE B1 ;  /* 0x0000000000019942 */ /* 0x000fea0003800100 */
[----:B------:R-:W-:Y:S05]  /*1000*/  @!P1 BRA `(.L_x_26) ;  /* 0x00000000001c9947 */ /* 0x000fea0003800000 */
.L_x_24:
[----:B------:R-:W-:Y:S05]  /*1010*/  BSYNC.RELIABLE B1 ;  /* 0x0000000000017941 */ /* 0x000fea0003800100 */
.L_x_22:
[----:B------:R-:W2:Y:S01]  /*1020*/  LDG.E.64 R6, desc[UR8][R2.64+0x20] ;  /* 0x0000200802067981 */ /* 0x000ea2000c1e1b00 */
[----:B------:R-:W-:Y:S01]  /*1030*/  IMAD.MOV.U32 R9, RZ, RZ, 0x3 ;  /* 0x00000003ff097424 */ /* 0x000fe200078e00ff */
[----:B--2---:R-:W-:-:S04]  /*1040*/  IADD3 R6, P1, PT, R6, UR6, RZ ;  /* 0x0000000606067c10 */ /* 0x004fc8000ff3e0ff */
[----:B------:R-:W-:-:S05]  /*1050*/  IADD3.X R7, PT, PT, R7, UR7, RZ, P1, !PT ;  /* 0x0000000707077c10 */ /* 0x000fca0008ffe4ff */
[----:B------:R1:W-:Y:S01]  /*1060*/  ST.E desc[UR8][R6.64+0xc], R9 ;  /* 0x00000c0906007985 */ /* 0x0003e2000c101908 */
[----:B------:R-:W-:Y:S05]  /*1070*/  BRA `(.L_x_25) ;  /* 0x0000000000147947 */ /* 0x000fea0003800000 */
.L_x_26:
[----:B------:R-:W2:Y:S01]  /*1080*/  LDG.E.64 R6, desc[UR8][R2.64+0x20] ;  /* 0x0000200802067981 */ /* 0x000ea2000c1e1b00 */
[----:B------:R-:W-:Y:S01]  /*1090*/  IMAD.MOV.U32 R9, RZ, RZ, 0x1 ;  /* 0x00000001ff097424 */ /* 0x000fe200078e00ff */
[----:B--2---:R-:W-:-:S04]  /*10a0*/  IADD3 R6, P1, PT, R6, UR6, RZ ;  /* 0x0000000606067c10 */ /* 0x004fc8000ff3e0ff */
[----:B------:R-:W-:-:S05]  /*10b0*/  IADD3.X R7, PT, PT, R7, UR7, RZ, P1, !PT ;  /* 0x0000000707077c10 */ /* 0x000fca0008ffe4ff */
[----:B------:R0:W-:Y:S04]  /*10c0*/  ST.E desc[UR8][R6.64+0xc], R9 ;  /* 0x00000c0906007985 */ /* 0x0001e8000c101908 */
.L_x_25:
[----:B------:R-:W-:Y:S05]  /*10d0*/  BSYNC.RECONVERGENT B0 ;  /* 0x0000000000007941 */ /* 0x000fea0003800200 */
.L_x_21:
[----:B------:R-:W-:Y:S05]  /*10e0*/  WARPSYNC.ALL ;  /* 0x0000000000007948 */ /* 0x000fea0003800000 */
[----:B------:R-:W-:Y:S02]  /*10f0*/  UIADD3 UR4, UP0, UPT, UR4, 0x4, URZ ;  /* 0x0000000404047890 */ /* 0x000fe4000ff1e0ff */
[----:B------:R-:W-:Y:S02]  /*1100*/  UIADD3 UR6, UP1, UPT, UR6, 0x10, URZ ;  /* 0x0000001006067890 */ /* 0x000fe4000ff3e0ff */
[----:B------:R-:W-:Y:S02]  /*1110*/  UIADD3.X UR5, UPT, UPT, URZ, UR5, URZ, UP0, !UPT ;  /* 0x00000005ff057290 */ /* 0x000fe400087fe4ff */
[----:B------:R-:W-:Y:S01]  /*1120*/  UIADD3.X UR7, UPT, UPT, URZ, UR7, URZ, UP1, !UPT ;  /* 0x00000007ff077290 */ /* 0x000fe20008ffe4ff */
[----:B------:R-:W-:Y:S11]  /*1130*/  @P0 BRA `(.L_x_27) ;  /* 0xfffffff400240947 */ /* 0x000ff6000383ffff */
.L_x_3:
[----:B------:R-:W-:-:S13]  /*1140*/  ISETP.NE.AND P0, PT, R4, RZ, PT ;  /* 0x000000ff0400720c */ /* 0x000fda0003f05270 */
[----:B------:R-:W-:Y:S05]  /*1150*/  @!P0 EXIT ;  /* 0x000000000000894d */ /* 0x000fea0003800000 */
[----:B012---:R-:W-:-:S04]  /*1160*/  IMAD.WIDE.U32 R6, R0, 0x4, RZ ;  /* 0x0000000400067825 */ /* 0x007fc800078e00ff */
[----:B------:R-:W-:Y:S02]  /*1170*/  IMAD.MOV.U32 R5, RZ, RZ, R7 ;  /* 0x000000ffff057224 */ /* 0x000fe400078e0007 */
[----:B------:R-:W-:Y:S02]  /*1180*/  IMAD.MOV R4, RZ, RZ, -R4 ;  /* 0x000000ffff047224 */ /* 0x000fe400078e0a04 */
[----:B------:R-:W-:-:S07]  /*1190*/  IMAD.MOV.U32 R7, RZ, RZ, RZ ;  /* 0x000000ffff077224 */ /* 0x000fce00078e00ff */
.L_x_34:
[----:B012---:R-:W2:Y:S02]  /*11a0*/  LDG.E.64 R8, desc[UR8][R2.64+0x10] ;  /* 0x0000100802087981 */ /* 0x007ea4000c1e1b00 */
[----:B--2---:R-:W-:-:S05]  /*11b0*/  IADD3 R8, P0, PT, R8, R0, RZ ;  /* 0x0000000008087210 */ /* 0x004fca0007f1e0ff */
[----:B------:R-:W-:-:S05]  /*11c0*/  IMAD.X R9, R9, 0x1, R7, P0 ;  /* 0x0000000109097824 */ /* 0x000fca00000e0607 */
        /* <DEDUP_REMOVED lines=10> */
[----:B--2---:R-:W-:-:S05]  /*1270*/  IADD3 R8, P1, PT, R8, R0, RZ ;  /* 0x0000000008087210 */ /* 0x004fca0007f3e0ff */
[----:B------:R-:W-:-:S05]  /*1280*/  IMAD.X R9, R9, 0x1, R7, P1 ;  /* 0x0000000109097824 */ /* 0x000fca00008e0607 */
[----:B------:R-:W2:Y:S02]  /*1290*/  LD.E.U8 R8, desc[UR8][R8.64] ;  /* 0x0000000808087980 */ /* 0x000ea4000c101100 */
[----:B--2---:R-:W-:-:S13]  /*12a0*/  ISETP.NE.AND P1, PT, R8, 0x42, PT ;  /* 0x000000420800780c */ /* 0x004fda0003f25270 */
[----:B------:R-:W-:Y:S05]  /*12b0*/  @!P1 BREAK.RELIABLE B1 ;  /* 0x0000000000019942 */ /* 0x000fea0003800100 */
[----:B------:R-:W-:Y:S05]  /*12c0*/  @P1 BRA `(.L_x_31) ;  /* 0x0000000000341947 */ /* 0x000fea0003800000 */
[----:B------:R-:W2:Y:S01]  /*12d0*/  LDG.E.64 R8, desc[UR8][R2.64+0x20] ;  /* 0x0000200802087981 */ /* 0x000ea2000c1e1b00 */
[----:B------:R-:W-:Y:S01]  /*12e0*/  IMAD.MOV.U32 R11, RZ, RZ, 0x2 ;  /* 0x00000002ff0b7424 */ /* 0x000fe200078e00ff */
[----:B--2---:R-:W-:-:S05]  /*12f0*/  IADD3 R8, P1, PT, R8, R6, RZ ;  /* 0x0000000608087210 */ /* 0x004fca0007f3e0ff */
[----:B------:R-:W-:-:S05]  /*1300*/  IMAD.X R9, R9, 0x1, R5, P1 ;  /* 0x0000000109097824 */ /* 0x000fca00008e0605 */
[----:B------:R0:W-:Y:S01]  /*1310*/  ST.E desc[UR8][R8.64], R11 ;  /* 0x0000000b08007985 */ /* 0x0001e2000c101908 */
[----:B------:R-:W-:Y:S05]  /*1320*/  BRA `(.L_x_32) ;  /* 0x00000000004c7947 */ /* 0x000fea0003800000 */
.L_x_30:
[----:B------:R-:W2:Y:S02]  /*1330*/  LDG.E.64 R8, desc[UR8][R2.64+0x18] ;  /* 0x0000180802087981 */ /* 0x000ea4000c1e1b00 */
[----:B--2---:R-:W-:-:S05]  /*1340*/  IADD3 R8, P1, PT, R8, R0, RZ ;  /* 0x0000000008087210 */ /* 0x004fca0007f3e0ff */
[----:B------:R-:W-:-:S05]  /*1350*/  IMAD.X R9, R9, 0x1, R7, P1 ;  /* 0x0000000109097824 */ /* 0x000fca00008e0607 */
[----:B------:R-:W2:Y:S02]  /*1360*/  LD.E.U8 R8, desc[UR8][R8.64] ;  /* 0x0000000808087980 */ /* 0x000ea4000c101100 */
[----:B--2---:R-:W-:-:S13]  /*1370*/  ISETP.NE.AND P1, PT, R8, 0x41, PT ;  /* 0x000000410800780c */ /* 0x004fda0003f25270 */
[----:B------:R-:W-:Y:S05]  /*1380*/  @!P1 BREAK.RELIABLE B1 ;  /* 0x0000000000019942 */ /* 0x000fea0003800100 */
[----:B------:R-:W-:Y:S05]  /*1390*/  @!P1 BRA `(.L_x_33) ;  /* 0x00000000001c9947 */ /* 0x000fea0003800000 */
.L_x_31:
[----:B------:R-:W-:Y:S05]  /*13a0*/  BSYNC.RELIABLE B1 ;  /* 0x0000000000017941 */ /* 0x000fea0003800100 */
.L_x_29:
[----:B------:R-:W2:Y:S01]  /*13b0*/  LDG.E.64 R8, desc[UR8][R2.64+0x20] ;  /* 0x0000200802087981 */ /* 0x000ea2000c1e1b00 */
[----:B------:R-:W-:Y:S01]  /*13c0*/  IMAD.MOV.U32 R11, RZ, RZ, 0x3 ;  /* 0x00000003ff0b7424 */ /* 0x000fe200078e00ff */
[----:B--2---:R-:W-:-:S05]  /*13d0*/  IADD3 R8, P1, PT, R8, R6, RZ ;  /* 0x0000000608087210 */ /* 0x004fca0007f3e0ff */
[----:B------:R-:W-:-:S05]  /*13e0*/  IMAD.X R9, R9, 0x1, R5, P1 ;  /* 0x0000000109097824 */ /* 0x000fca00008e0605 */
[----:B------:R2:W-:Y:S01]  /*13f0*/  ST.E desc[UR8][R8.64], R11 ;  /* 0x0000000b08007985 */ /* 0x0005e2000c101908 */
[----:B------:R-:W-:Y:S05]  /*1400*/  BRA `(.L_x_32) ;  /* 0x0000000000147947 */ /* 0x000fea0003800000 */
.L_x_33:
[----:B------:R-:W2:Y:S01]  /*1410*/  LDG.E.64 R8, desc[UR8][R2.64+0x20] ;  /* 0x0000200802087981 */ /* 0x000ea2000c1e1b00 */
[----:B------:R-:W-:Y:S01]  /*1420*/  IMAD.MOV.U32 R11, RZ, RZ, 0x1 ;  /* 0x00000001ff0b7424 */ /* 0x000fe200078e00ff */
[----:B--2---:R-:W-:-:S05]  /*1430*/  IADD3 R8, P1, PT, R8, R6, RZ ;  /* 0x0000000608087210 */ /* 0x004fca0007f3e0ff */
[----:B------:R-:W-:-:S05]  /*1440*/  IMAD.X R9, R9, 0x1, R5, P1 ;  /* 0x0000000109097824 */ /* 0x000fca00008e0605 */
[----:B------:R1:W-:Y:S03]  /*1450*/  ST.E desc[UR8][R8.64], R11 ;  /* 0x0000000b08007985 */ /* 0x0003e6000c101908 */
.L_x_32:
[----:B------:R-:W-:Y:S05]  /*1460*/  BSYNC.RECONVERGENT B0 ;  /* 0x0000000000007941 */ /* 0x000fea0003800200 */
.L_x_28:
[----:B------:R-:W-:Y:S05]  /*1470*/  WARPSYNC.ALL ;  /* 0x0000000000007948 */ /* 0x000fea0003800000 */
[----:B------:R-:W-:Y:S02]  /*1480*/  IADD3 R0, P1, PT, R0, 0x1, RZ ;  /* 0x0000000100007810 */ /* 0x000fe40007f3e0ff */
[----:B------:R-:W-:-:S03]  /*1490*/  IADD3 R6, P2, PT, R6, 0x4, RZ ;  /* 0x0000000406067810 */ /* 0x000fc60007f5e0ff */
[----:B------:R-:W-:Y:S02]  /*14a0*/  IMAD.X R7, RZ, RZ, R7, P1 ;  /* 0x000000ffff077224 */ /* 0x000fe400008e0607 */
[----:B------:R-:W-:Y:S01]  /*14b0*/  IMAD.X R5, RZ, RZ, R5, P2 ;  /* 0x000000ffff057224 */ /* 0x000fe200010e0605 */
[----:B------:R-:W-:Y:S07]  /*14c0*/  @P0 BRA `(.L_x_34) ;  /* 0xfffffffc00340947 */ /* 0x000fee000383ffff */
[----:B------:R-:W-:Y:S05]  /*14d0*/  EXIT ;  /* 0x000000000000794d */ /* 0x000fea0003800000 */
.L_x_35:
[----:B------:R-:W-:-:S00]  /*14e0*/  BRA `(.L_x_35) ;  /* 0xfffffffc00fc7947 */ /* 0x000fc0000383ffff */
[----:B------:R-:W-:-:S00]  /*14f0*/  NOP ;  /* 0x0000000000007918 */ /* 0x000fc00000000000 */
        /* <DEDUP_REMOVED lines=8> */
.L_x_36:


//--------------------- .nv.shared.reserved.0     --------------------------
	.section	.nv.shared.reserved.0,"aw",@nobits
	.weak		__nv_reservedSMEM_offset_0_alias
	.size		__nv_reservedSMEM_offset_0_alias, 0, 64
	.other		__nv_reservedSMEM_offset_0_alias,@"STO_CUDA_RESERVED_SHARED STV_DEFAULT"
__nv_reservedSMEM_offset_0_alias:
	.zero		0
	.zero		64


//--------------------- .nv.constant0._Z4sortP3SNPP6Samplei --------------------------
	.section	.nv.constant0._Z4sortP3SNPP6Samplei,"a",@progbits
	.sectionflags	@""
	.align	4
.nv.constant0._Z4sortP3SNPP6Samplei:
	.zero		916


//--------------------- SYMBOLS --------------------------

	.type		.nv.reservedSmem.offset0,@object
	.size		.nv.reservedSmem.offset0,0x4
